//
// Generated by NVIDIA NVVM Compiler
//
// Compiler Build ID: CL-36424714
// Cuda compilation tools, release 13.0, V13.0.88
// Based on NVVM 20.0.0
//

.version 9.0
.target sm_100
.address_size 64

	// .globl	_Z14subtractKernel11DeviceImageS_S_

.visible .entry _Z14subtractKernel11DeviceImageS_S_(
	.param .align 8 .b8 _Z14subtractKernel11DeviceImageS_S__param_0[24],
	.param .align 8 .b8 _Z14subtractKernel11DeviceImageS_S__param_1[24],
	.param .align 8 .b8 _Z14subtractKernel11DeviceImageS_S__param_2[24]
)
{
	.reg .pred 	%p<4>;
	.reg .b32 	%r<24>;
	.reg .b64 	%rd<14>;

	ld.param.v2.u32 	{%r9, %r10}, [_Z14subtractKernel11DeviceImageS_S__param_0+8];
	ld.param.u64 	%rd5, [_Z14subtractKernel11DeviceImageS_S__param_2];
	ld.param.u64 	%rd3, [_Z14subtractKernel11DeviceImageS_S__param_1];
	ld.param.u64 	%rd2, [_Z14subtractKernel11DeviceImageS_S__param_0+16];
	ld.param.u64 	%rd1, [_Z14subtractKernel11DeviceImageS_S__param_0];
	mov.u32 	%r11, %ctaid.x;
	mov.u32 	%r12, %ntid.x;
	mov.u32 	%r13, %tid.x;
	mad.lo.s32 	%r1, %r11, %r12, %r13;
	mov.u32 	%r14, %ctaid.y;
	mov.u32 	%r15, %ntid.y;
	mov.u32 	%r16, %tid.y;
	mad.lo.s32 	%r17, %r14, %r15, %r16;
	setp.ge.s32 	%p1, %r1, %r9;
	setp.ge.s32 	%p2, %r17, %r10;
	or.pred  	%p3, %p1, %p2;
	@%p3 bra 	$L__BB0_2;
	cvta.to.global.u64 	%rd7, %rd5;
	cvta.to.global.u64 	%rd8, %rd3;
	cvta.to.global.u64 	%rd9, %rd1;
	cvt.u32.u64 	%r18, %rd2;
	mad.lo.s32 	%r19, %r17, %r18, %r1;
	cvt.s64.s32 	%rd10, %r19;
	add.s64 	%rd11, %rd9, %rd10;
	ld.global.u8 	%r20, [%rd11];
	add.s64 	%rd12, %rd8, %rd10;
	ld.global.u8 	%r21, [%rd12];
	sub.s32 	%r22, %r20, %r21;
	max.s32 	%r23, %r22, 0;
	add.s64 	%rd13, %rd7, %rd10;
	st.global.u8 	[%rd13], %r23;
$L__BB0_2:
	ret;

}


// ===== COMPILED SASS (sm_100) =====

	.target	sm_100

	.elftype	@"ET_EXEC"


//--------------------- .note.nv.tkinfo           --------------------------
	.section	.note.nv.tkinfo,"",@"SHT_NOTE"
	.sectionflags	@"SHF_NOTE_NV_TKINFO"
	.tkinfo
        /*0018*/ 	.word	0x00000002
        /*0030*/ 	.string	""
        /*0030*/ 	.string	"ptxas"
        /*0030*/ 	.string	"Cuda compilation tools, release 13.0, V13.0.88"
        /*0030*/ 	.string	"Build cuda_13.0.r13.0/compiler.36424714_0"
        /*0030*/ 	.string	"-arch sm_100 -m 64 "



//--------------------- .note.nv.cuinfo           --------------------------
	.section	.note.nv.cuinfo,"",@"SHT_NOTE"
	.sectionflags	@"SHF_NOTE_NV_CUINFO"
        /*0018*/ 	.short	0x0002
        /*001a*/ 	.short	0x0064
        /*001c*/ 	.short	0x0082
	.zero		2


//--------------------- .nv.info                  --------------------------
	.section	.nv.info,"",@"SHT_CUDA_INFO"
	.align	4


	//----- nvinfo : EIATTR_REGCOUNT
	.align		4
        /*0000*/ 	.byte	0x04, 0x2f
        /*0002*/ 	.short	(.L_1 - .L_0)
	.align		4
.L_0:
        /*0004*/ 	.word	index@(_Z14subtractKernel11DeviceImageS_S_)
        /*0008*/ 	.word	0x0000000c


	//----- nvinfo : EIATTR_FRAME_SIZE
	.align		4
.L_1:
        /*000c*/ 	.byte	0x04, 0x11
        /*000e*/ 	.short	(.L_3 - .L_2)
	.align		4
.L_2:
        /*0010*/ 	.word	index@(_Z14subtractKernel11DeviceImageS_S_)
        /*0014*/ 	.word	0x00000000


	//----- nvinfo : EIATTR_MIN_STACK_SIZE
	.align		4
.L_3:
        /*0018*/ 	.byte	0x04, 0x12
        /*001a*/ 	.short	(.L_5 - .L_4)
	.align		4
.L_4:
        /*001c*/ 	.word	index@(_Z14subtractKernel11DeviceImageS_S_)
        /*0020*/ 	.word	0x00000000
.L_5:


//--------------------- .nv.compat                --------------------------
	.section	.nv.compat,"",@"SHT_CUDA_COMPAT_INFO"
	.align	4
        /*0000*/ 	.byte	0x02, 0x09, 0x00, 0x00, 0x02, 0x02, 0x01, 0x00, 0x02, 0x05, 0x05, 0x00, 0x03, 0x07, 0x01, 0x01
        /*0010*/ 	.byte	0x02, 0x03, 0x00, 0x00, 0x02, 0x06, 0x01, 0x00, 0x04, 0x0b, 0x08, 0x00, 0x09, 0x00, 0x00, 0x00
        /*0020*/ 	.byte	0x00, 0x00, 0x00, 0x00


//--------------------- .nv.info._Z14subtractKernel11DeviceImageS_S_ --------------------------
	.section	.nv.info._Z14subtractKernel11DeviceImageS_S_,"",@"SHT_CUDA_INFO"
	.sectionflags	@""
	.align	4


	//----- nvinfo : EIATTR_CUDA_API_VERSION
	.align		4
        /*0000*/ 	.byte	0x04, 0x37
        /*0002*/ 	.short	(.L_7 - .L_6)
.L_6:
        /*0004*/ 	.word	0x00000082


	//----- nvinfo : EIATTR_KPARAM_INFO
	.align		4
.L_7:
        /*0008*/ 	.byte	0x04, 0x17
        /*000a*/ 	.short	(.L_9 - .L_8)
.L_8:
        /*000c*/ 	.word	0x00000000
        /*0010*/ 	.short	0x0002
        /*0012*/ 	.short	0x0030
        /*0014*/ 	.byte	0x00, 0xf0, 0x61, 0x00


	//----- nvinfo : EIATTR_KPARAM_INFO
	.align		4
.L_9:
        /*0018*/ 	.byte	0x04, 0x17
        /*001a*/ 	.short	(.L_11 - .L_10)
.L_10:
        /*001c*/ 	.word	0x00000000
        /*0020*/ 	.short	0x0001
        /*0022*/ 	.short	0x0018
        /*0024*/ 	.byte	0x00, 0xf0, 0x61, 0x00


	//----- nvinfo : EIATTR_KPARAM_INFO
	.align		4
.L_11:
        /*0028*/ 	.byte	0x04, 0x17
        /*002a*/ 	.short	(.L_13 - .L_12)
.L_12:
        /*002c*/ 	.word	0x00000000
        /*0030*/ 	.short	0x0000
        /*0032*/ 	.short	0x0000
        /*0034*/ 	.byte	0x00, 0xf0, 0x61, 0x00


	//----- nvinfo : EIATTR_SPARSE_MMA_MASK
	.align		4
.L_13:
        /*0038*/ 	.byte	0x03, 0x50
        /*003a*/ 	.short	0x0000


	//----- nvinfo : EIATTR_MAXREG_COUNT
	.align		4
        /*003c*/ 	.byte	0x03, 0x1b
        /*003e*/ 	.short	0x00ff


	//----- nvinfo : EIATTR_MERCURY_ISA_VERSION
	.align		4
        /*0040*/ 	.byte	0x03, 0x5f
        /*0042*/ 	.short	0x0101


	//----- nvinfo : EIATTR_VRC_CTA_INIT_COUNT
	.align		4
        /*0044*/ 	.byte	0x02, 0x4a
	.zero		1
	.zero		1


	//----- nvinfo : EIATTR_EXIT_INSTR_OFFSETS
	.align		4
        /*0048*/ 	.byte	0x04, 0x1c
        /*004a*/ 	.short	(.L_15 - .L_14)


	//   ....[0]....
.L_14:
        /*004c*/ 	.word	0x000000c0


	//   ....[1]....
        /*0050*/ 	.word	0x000001e0


	//----- nvinfo : EIATTR_CBANK_PARAM_SIZE
	.align		4
.L_15:
        /*0054*/ 	.byte	0x03, 0x19
        /*0056*/ 	.short	0x0048


	//----- nvinfo : EIATTR_PARAM_CBANK
	.align		4
        /*0058*/ 	.byte	0x04, 0x0a
        /*005a*/ 	.short	(.L_17 - .L_16)
	.align		4
.L_16:
        /*005c*/ 	.word	index@(.nv.constant0._Z14subtractKernel11DeviceImageS_S_)
        /*0060*/ 	.short	0x0380
        /*0062*/ 	.short	0x0048


	//----- nvinfo : EIATTR_SW_WAR
	.align		4
.L_17:
        /*0064*/ 	.byte	0x04, 0x36
        /*0066*/ 	.short	(.L_19 - .L_18)
.L_18:
        /*0068*/ 	.word	0x00000008
.L_19:


//--------------------- .nv.callgraph             --------------------------
	.section	.nv.callgraph,"",@"SHT_CUDA_CALLGRAPH"
	.align	4
	.sectionentsize	8
	.align		4
        /*0000*/ 	.word	0x00000000
	.align		4
        /*0004*/ 	.word	0xffffffff
	.align		4
        /*0008*/ 	.word	0x00000000
	.align		4
        /*000c*/ 	.word	0xfffffffe
	.align		4
        /*0010*/ 	.word	0x00000000
	.align		4
        /*0014*/ 	.word	0xfffffffd
	.align		4
        /*0018*/ 	.word	0x00000000
	.align		4
        /*001c*/ 	.word	0xfffffffc


//--------------------- .text._Z14subtractKernel11DeviceImageS_S_ --------------------------
	.section	.text._Z14subtractKernel11DeviceImageS_S_,"ax",@progbits
	.align	128
        .global         _Z14subtractKernel11DeviceImageS_S_
        .type           _Z14subtractKernel11DeviceImageS_S_,@function
        .size           _Z14subtractKernel11DeviceImageS_S_,(.L_x_1 - _Z14subtractKernel11DeviceImageS_S_)
        .other          _Z14subtractKernel11DeviceImageS_S_,@"STO_CUDA_ENTRY STV_DEFAULT"
_Z14subtractKernel11DeviceImageS_S_:
.text._Z14subtractKernel11DeviceImageS_S_:
[----:B------:R-:W-:Y:S01]  /*0000*/  LDC R1, c[0x0][0x37c] ;  /* 0x0000df00ff017b82 */ /* 0x000fe20000000800 */
[----:B------:R-:W0:Y:S07]  /*0010*/  S2R R2, SR_TID.Y ;  /* 0x0000000000027919 */ /* 0x000e2e0000002200 */
[----:B------:R-:W1:Y:S01]  /*0020*/  LDC R0, c[0x0][0x360] ;  /* 0x0000d800ff007b82 */ /* 0x000e620000000800 */
[----:B------:R-:W2:Y:S01]  /*0030*/  LDCU.64 UR6, c[0x0][0x388] ;  /* 0x00007100ff0677ac */ /* 0x000ea20008000a00 */
[----:B------:R-:W1:Y:S06]  /*0040*/  S2R R5, SR_TID.X ;  /* 0x0000000000057919 */ /* 0x000e6c0000002100 */
[----:B------:R-:W0:Y:S08]  /*0050*/  S2UR UR5, SR_CTAID.Y ;  /* 0x00000000000579c3 */ /* 0x000e300000002600 */
[----:B------:R-:W0:Y:S08]  /*0060*/  LDC R3, c[0x0][0x364] ;  /* 0x0000d900ff037b82 */ /* 0x000e300000000800 */
[----:B------:R-:W1:Y:S01]  /*0070*/  S2UR UR4, SR_CTAID.X ;  /* 0x00000000000479c3 */ /* 0x000e620000002500 */
[----:B0-----:R-:W-:-:S05]  /*0080*/  IMAD R3, R3, UR5, R2 ;  /* 0x0000000503037c24 */ /* 0x001fca000f8e0202 */
[----:B--2---:R-:W-:Y:S01]  /*0090*/  ISETP.GE.AND P0, PT, R3, UR7, PT ;  /* 0x0000000703007c0c */ /* 0x004fe2000bf06270 */
[----:B-1----:R-:W-:-:S05]  /*00a0*/  IMAD R0, R0, UR4, R5 ;  /* 0x0000000400007c24 */ /* 0x002fca000f8e0205 */
[----:B------:R-:W-:-:S13]  /*00b0*/  ISETP.GE.OR P0, PT, R0, UR6, P0 ;  /* 0x0000000600007c0c */ /* 0x000fda0008706670 */
[----:B------:R-:W-:Y:S05]  /*00c0*/  @P0 EXIT ;  /* 0x000000000000094d */ /* 0x000fea0003800000 */
[----:B------:R-:W0:Y:S01]  /*00d0*/  LDCU UR6, c[0x0][0x390] ;  /* 0x00007200ff0677ac */ /* 0x000e220008000800 */
[----:B------:R-:W1:Y:S01]  /*00e0*/  LDCU.64 UR10, c[0x0][0x398] ;  /* 0x00007300ff0a77ac */ /* 0x000e620008000a00 */
[----:B------:R-:W2:Y:S01]  /*00f0*/  LDCU.64 UR8, c[0x0][0x380] ;  /* 0x00007000ff0877ac */ /* 0x000ea20008000a00 */
[----:B------:R-:W3:Y:S01]  /*0100*/  LDCU.64 UR4, c[0x0][0x358] ;  /* 0x00006b00ff0477ac */ /* 0x000ee20008000a00 */
[----:B0-----:R-:W-:Y:S01]  /*0110*/  IMAD R0, R3, UR6, R0 ;  /* 0x0000000603007c24 */ /* 0x001fe2000f8e0200 */
[----:B------:R-:W0:Y:S04]  /*0120*/  LDCU.64 UR6, c[0x0][0x3b0] ;  /* 0x00007600ff0677ac */ /* 0x000e280008000a00 */
[----:B------:R-:W-:Y:S02]  /*0130*/  SHF.R.S32.HI R7, RZ, 0x1f, R0 ;  /* 0x0000001fff077819 */ /* 0x000fe40000011400 */
[----:B-1----:R-:W-:-:S02]  /*0140*/  IADD3 R4, P1, PT, R0, UR10, RZ ;  /* 0x0000000a00047c10 */ /* 0x002fc4000ff3e0ff */
[----:B--2---:R-:W-:Y:S02]  /*0150*/  IADD3 R2, P0, PT, R0, UR8, RZ ;  /* 0x0000000800027c10 */ /* 0x004fe4000ff1e0ff */
[C---:B------:R-:W-:Y:S02]  /*0160*/  IADD3.X R5, PT, PT, R7.reuse, UR11, RZ, P1, !PT ;  /* 0x0000000b07057c10 */ /* 0x040fe40008ffe4ff */
[----:B------:R-:W-:-:S04]  /*0170*/  IADD3.X R3, PT, PT, R7, UR9, RZ, P0, !PT ;  /* 0x0000000907037c10 */ /* 0x000fc800087fe4ff */
[----:B---3--:R-:W2:Y:S04]  /*0180*/  LDG.E.U8 R5, desc[UR4][R4.64] ;  /* 0x0000000404057981 */ /* 0x008ea8000c1e1100 */
[----:B------:R-:W2:Y:S01]  /*0190*/  LDG.E.U8 R2, desc[UR4][R2.64] ;  /* 0x0000000402027981 */ /* 0x000ea2000c1e1100 */
[----:B0-----:R-:W-:-:S04]  /*01a0*/  IADD3 R6, P0, PT, R0, UR6, RZ ;  /* 0x0000000600067c10 */ /* 0x001fc8000ff1e0ff */
[----:B------:R-:W-:Y:S02]  /*01b0*/  IADD3.X R7, PT, PT, R7, UR7, RZ, P0, !PT ;  /* 0x0000000707077c10 */ /* 0x000fe400087fe4ff */
[----:B--2---:R-:W-:-:S05]  /*01c0*/  VIADDMNMX R9, R2, -R5, RZ, !PT ;  /* 0x8000000502097246 */ /* 0x004fca00078001ff */
[----:B------:R-:W-:Y:S01]  /*01d0*/  STG.E.U8 desc[UR4][R6.64], R9 ;  /* 0x0000000906007986 */ /* 0x000fe2000c101104 */
[----:B------:R-:W-:Y:S05]  /*01e0*/  EXIT ;  /* 0x000000000000794d */ /* 0x000fea0003800000 */
.L_x_0:
[----:B------:R-:W-:-:S00]  /*01f0*/  BRA `(.L_x_0) ;  /* 0xfffffffc00fc7947 */ /* 0x000fc0000383ffff */
[----:B------:R-:W-:-:S00]  /*0200*/  NOP ;  /* 0x0000000000007918 */ /* 0x000fc00000000000 */
[----:B------:R-:W-:-:S00]  /*0210*/  NOP ;  /* 0x0000000000007918 */ /* 0x000fc00000000000 */
[----:B------:R-:W-:-:S00]  /*0220*/  NOP ;  /* 0x0000000000007918 */ /* 0x000fc00000000000 */
[----:B------:R-:W-:-:S00]  /*0230*/  NOP ;  /* 0x0000000000007918 */ /* 0x000fc00000000000 */
[----:B------:R-:W-:-:S00]  /*0240*/  NOP ;  /* 0x0000000000007918 */ /* 0x000fc00000000000 */
[----:B------:R-:W-:-:S00]  /*0250*/  NOP ;  /* 0x0000000000007918 */ /* 0x000fc00000000000 */
[----:B------:R-:W-:-:S00]  /*0260*/  NOP ;  /* 0x0000000000007918 */ /* 0x000fc00000000000 */
[----:B------:R-:W-:-:S00]  /*0270*/  NOP ;  /* 0x0000000000007918 */ /* 0x000fc00000000000 */
.L_x_1:


//--------------------- .nv.shared.reserved.0     --------------------------
	.section	.nv.shared.reserved.0,"aw",@nobits
	.weak		__nv_reservedSMEM_offset_0_alias
	.size		__nv_reservedSMEM_offset_0_alias, 0, 64
	.other		__nv_reservedSMEM_offset_0_alias,@"STO_CUDA_RESERVED_SHARED STV_DEFAULT"
__nv_reservedSMEM_offset_0_alias:
	.zero		0
	.zero		64


//--------------------- .nv.constant0._Z14subtractKernel11DeviceImageS_S_ --------------------------
	.section	.nv.constant0._Z14subtractKernel11DeviceImageS_S_,"a",@progbits
	.sectionflags	@""
	.align	4
.nv.constant0._Z14subtractKernel11DeviceImageS_S_:
	.zero		968


//--------------------- SYMBOLS --------------------------

	.type		.nv.reservedSmem.offset0,@object
	.size		.nv.reservedSmem.offset0,0x4
